	.headerflags	@"EF_CUDA_TEXMODE_UNIFIED EF_CUDA_64BIT_ADDRESS EF_CUDA_ACCELERATORS EF_CUDA_SM90 EF_CUDA_VIRTUAL_SM(EF_CUDA_SM90)"
	.elftype	@"ET_EXEC"


//--------------------- .nv.info                  --------------------------
	.section	.nv.info,"",@"SHT_CUDA_INFO"
	.align	4


	//----- nvinfo : EIATTR_REGCOUNT
	.align		4
        /*0000*/ 	.byte	0x04, 0x2f
        /*0002*/ 	.short	(.L_3 - .L_2)
	.align		4
.L_2:
        /*0004*/ 	.word	index@(triton_poi_fused__native_batch_norm_legit_no_training_reflection_pad2d_5)
        /*0008*/ 	.word	0x00000014


	//----- nvinfo : EIATTR_MIN_STACK_SIZE
	.align		4
.L_3:
        /*000c*/ 	.byte	0x04, 0x12
        /*000e*/ 	.short	(.L_5 - .L_4)
	.align		4
.L_4:
        /*0010*/ 	.word	index@(triton_poi_fused__native_batch_norm_legit_no_training_reflection_pad2d_5)
        /*0014*/ 	.word	0x00000000


	//----- nvinfo : EIATTR_FRAME_SIZE
	.align		4
.L_5:
        /*0018*/ 	.byte	0x04, 0x11
        /*001a*/ 	.short	(.L_7 - .L_6)
	.align		4
.L_6:
        /*001c*/ 	.word	index@(triton_poi_fused__native_batch_norm_legit_no_training_reflection_pad2d_5)
        /*0020*/ 	.word	0x00000000


	//----- nvinfo : EIATTR_MIN_STACK_SIZE
	.align		4
.L_7:
        /*0024*/ 	.byte	0x04, 0x12
        /*0026*/ 	.short	(.L_9 - .L_8)
	.align		4
.L_8:
        /*0028*/ 	.word	index@(triton_poi_fused__native_batch_norm_legit_no_training_reflection_pad2d_5)
        /*002c*/ 	.word	0x00000000
.L_9:


//--------------------- .nv.info.triton_poi_fused__native_batch_norm_legit_no_training_reflection_pad2d_5 --------------------------
	.section	.nv.info.triton_poi_fused__native_batch_norm_legit_no_training_reflection_pad2d_5,"",@"SHT_CUDA_INFO"
	.sectionflags	@""
	.align	4


	//----- nvinfo : EIATTR_CUDA_API_VERSION
	.align		4
        /*0000*/ 	.byte	0x04, 0x37
        /*0002*/ 	.short	(.L_11 - .L_10)
.L_10:
        /*0004*/ 	.word	0x0000007c


	//----- nvinfo : EIATTR_KPARAM_INFO
	.align		4
.L_11:
        /*0008*/ 	.byte	0x04, 0x17
        /*000a*/ 	.short	(.L_13 - .L_12)
.L_12:
        /*000c*/ 	.word	0x00000000
        /*0010*/ 	.short	0x0006
        /*0012*/ 	.short	0x0030
        /*0014*/ 	.byte	0x00, 0xf0, 0x11, 0x00


	//----- nvinfo : EIATTR_KPARAM_INFO
	.align		4
.L_13:
        /*0018*/ 	.byte	0x04, 0x17
        /*001a*/ 	.short	(.L_15 - .L_14)
.L_14:
        /*001c*/ 	.word	0x00000000
        /*0020*/ 	.short	0x0005
        /*0022*/ 	.short	0x0028
        /*0024*/ 	.byte	0x00, 0xf4, 0x21, 0x00


	//----- nvinfo : EIATTR_KPARAM_INFO
	.align		4
.L_15:
        /*0028*/ 	.byte	0x04, 0x17
        /*002a*/ 	.short	(.L_17 - .L_16)
.L_16:
        /*002c*/ 	.word	0x00000000
        /*0030*/ 	.short	0x0004
        /*0032*/ 	.short	0x0020
        /*0034*/ 	.byte	0x00, 0xf4, 0x21, 0x00


	//----- nvinfo : EIATTR_KPARAM_INFO
	.align		4
.L_17:
        /*0038*/ 	.byte	0x04, 0x17
        /*003a*/ 	.short	(.L_19 - .L_18)
.L_18:
        /*003c*/ 	.word	0x00000000
        /*0040*/ 	.short	0x0003
        /*0042*/ 	.short	0x0018
        /*0044*/ 	.byte	0x00, 0xf4, 0x21, 0x00


	//----- nvinfo : EIATTR_KPARAM_INFO
	.align		4
.L_19:
        /*0048*/ 	.byte	0x04, 0x17
        /*004a*/ 	.short	(.L_21 - .L_20)
.L_20:
        /*004c*/ 	.word	0x00000000
        /*0050*/ 	.short	0x0002
        /*0052*/ 	.short	0x0010
        /*0054*/ 	.byte	0x00, 0xf4, 0x21, 0x00


	//----- nvinfo : EIATTR_KPARAM_INFO
	.align		4
.L_21:
        /*0058*/ 	.byte	0x04, 0x17
        /*005a*/ 	.short	(.L_23 - .L_22)
.L_22:
        /*005c*/ 	.word	0x00000000
        /*0060*/ 	.short	0x0001
        /*0062*/ 	.short	0x0008
        /*0064*/ 	.byte	0x00, 0xf4, 0x21, 0x00


	//----- nvinfo : EIATTR_KPARAM_INFO
	.align		4
.L_23:
        /*0068*/ 	.byte	0x04, 0x17
        /*006a*/ 	.short	(.L_25 - .L_24)
.L_24:
        /*006c*/ 	.word	0x00000000
        /*0070*/ 	.short	0x0000
        /*0072*/ 	.short	0x0000
        /*0074*/ 	.byte	0x00, 0xf4, 0x21, 0x00


	//----- nvinfo : EIATTR_SPARSE_MMA_MASK
	.align		4
.L_25:
        /*0078*/ 	.byte	0x03, 0x50
        /*007a*/ 	.short	0x0000


	//----- nvinfo : EIATTR_MAXREG_COUNT
	.align		4
        /*007c*/ 	.byte	0x03, 0x1b
        /*007e*/ 	.short	0x00ff


	//----- nvinfo : EIATTR_EXIT_INSTR_OFFSETS
	.align		4
        /*0080*/ 	.byte	0x04, 0x1c
        /*0082*/ 	.short	(.L_27 - .L_26)


	//   ....[0]....
.L_26:
        /*0084*/ 	.word	0x00000420


	//   ....[1]....
        /*0088*/ 	.word	0x00000440


	//----- nvinfo : EIATTR_REQNTID
	.align		4
.L_27:
        /*008c*/ 	.byte	0x04, 0x10
        /*008e*/ 	.short	(.L_29 - .L_28)
.L_28:
        /*0090*/ 	.word	0x00000080
        /*0094*/ 	.word	0x00000001
        /*0098*/ 	.word	0x00000001


	//----- nvinfo : EIATTR_CBANK_PARAM_SIZE
	.align		4
.L_29:
        /*009c*/ 	.byte	0x03, 0x19
        /*009e*/ 	.short	0x0034


	//----- nvinfo : EIATTR_PARAM_CBANK
	.align		4
        /*00a0*/ 	.byte	0x04, 0x0a
        /*00a2*/ 	.short	(.L_31 - .L_30)
	.align		4
.L_30:
        /*00a4*/ 	.word	index@(.nv.constant0.triton_poi_fused__native_batch_norm_legit_no_training_reflection_pad2d_5)
        /*00a8*/ 	.short	0x0210
        /*00aa*/ 	.short	0x0034


	//----- nvinfo : EIATTR_SW_WAR
	.align		4
.L_31:
        /*00ac*/ 	.byte	0x04, 0x36
        /*00ae*/ 	.short	(.L_33 - .L_32)
.L_32:
        /*00b0*/ 	.word	0x00000008
.L_33:


//--------------------- .nv.callgraph             --------------------------
	.section	.nv.callgraph,"",@"SHT_CUDA_CALLGRAPH"
	.align	4
	.sectionentsize	8
	.align		4
        /*0000*/ 	.word	0x00000000
	.align		4
        /*0004*/ 	.word	0xffffffff
	.align		4
        /*0008*/ 	.word	0x00000000
	.align		4
        /*000c*/ 	.word	0xfffffffe
	.align		4
        /*0010*/ 	.word	0x00000000
	.align		4
        /*0014*/ 	.word	0xfffffffd
	.align		4
        /*0018*/ 	.word	0x00000000
	.align		4
        /*001c*/ 	.word	0xfffffffc


//--------------------- .nv.constant4             --------------------------
	.section	.nv.constant4,"a",@progbits
	.align	8
	.align		8
.nv.constant4:
        /*0000*/ 	.dword	_$_str
	.align		8
        /*0008*/ 	.dword	_$_str_$_2


//--------------------- .text.triton_poi_fused__native_batch_norm_legit_no_training_reflection_pad2d_5 --------------------------
	.section	.text.triton_poi_fused__native_batch_norm_legit_no_training_reflection_pad2d_5,"ax",@progbits
	.align	128
        .global         triton_poi_fused__native_batch_norm_legit_no_training_reflection_pad2d_5
        .type           triton_poi_fused__native_batch_norm_legit_no_training_reflection_pad2d_5,@function
        .size           triton_poi_fused__native_batch_norm_legit_no_training_reflection_pad2d_5,(.L_x_1 - triton_poi_fused__native_batch_norm_legit_no_training_reflection_pad2d_5)
        .other          triton_poi_fused__native_batch_norm_legit_no_training_reflection_pad2d_5,@"STO_CUDA_ENTRY STV_DEFAULT"
triton_poi_fused__native_batch_norm_legit_no_training_reflection_pad2d_5:
.text.triton_poi_fused__native_batch_norm_legit_no_training_reflection_pad2d_5:
[----:B------:R-:W0:Y:S02]  /*0000*/  LDC R1, c[0x0][0x28] ;  /* 0x00000a00ff017b82 */ /* 0x000e240000000800 */
[----:B------:R-:W1:Y:S01]  /*0010*/  S2R R0, SR_TID.X ;  /* 0x0000000000007919 */ /* 0x000e620000002100 */
[----:B------:R-:W2:Y:S01]  /*0020*/  LDC.64 R6, c[0x0][0x220] ;  /* 0x00008800ff067b82 */ /* 0x000ea20000000a00 */
[----:B------:R-:W-:Y:S01]  /*0030*/  ULDC.64 UR4, c[0x0][0x208] ;  /* 0x0000820000047ab9 */ /* 0x000fe20000000a00 */
[----:B------:R-:W3:Y:S06]  /*0040*/  S2R R3, SR_CTAID.X ;  /* 0x0000000000037919 */ /* 0x000eec0000002500 */
[----:B------:R-:W4:Y:S01]  /*0050*/  LDC.64 R12, c[0x0][0x210] ;  /* 0x00008400ff0c7b82 */ /* 0x000f220000000a00 */
[----:B-1----:R-:W-:-:S05]  /*0060*/  LOP3.LUT R0, R0, 0x7f, RZ, 0xc0, !PT ;  /* 0x0000007f00007812 */ /* 0x002fca00078ec0ff */
[----:B---3--:R-:W-:-:S04]  /*0070*/  IMAD R0, R3, 0x80, R0 ;  /* 0x0000008003007824 */ /* 0x008fc800078e0200 */
[C---:B------:R-:W-:Y:S01]  /*0080*/  IMAD.HI R4, R0.reuse, 0x38e38e39, RZ ;  /* 0x38e38e3900047827 */ /* 0x040fe200078e02ff */
[----:B------:R-:W-:-:S03]  /*0090*/  ISETP.GE.AND P2, PT, R0, 0x240, PT ;  /* 0x000002400000780c */ /* 0x000fc60003f46270 */
[----:B------:R-:W-:Y:S01]  /*00a0*/  IMAD.HI R2, R0, 0x2aaaaaab, RZ ;  /* 0x2aaaaaab00027827 */ /* 0x000fe200078e02ff */
[----:B------:R-:W-:-:S04]  /*00b0*/  SHF.R.U32.HI R3, RZ, 0x1f, R4 ;  /* 0x0000001fff037819 */ /* 0x000fc80000011604 */
[----:B------:R-:W-:Y:S02]  /*00c0*/  LEA.HI.SX32 R4, R4, R3, 0x1d ;  /* 0x0000000304047211 */ /* 0x000fe400078feaff */
[----:B------:R-:W-:Y:S01]  /*00d0*/  LEA.HI R5, R2, R2, RZ, 0x1 ;  /* 0x0000000202057211 */ /* 0x000fe200078f08ff */
[----:B------:R-:W-:Y:S01]  /*00e0*/  HFMA2.MMA R2, -RZ, RZ, 0, 0 ;  /* 0x00000000ff027435 */ /* 0x000fe200000001ff */
[----:B------:R-:W-:-:S03]  /*00f0*/  LEA.HI R3, R4, R4, RZ, 0x2 ;  /* 0x0000000404037211 */ /* 0x000fc600078f10ff */
[----:B------:R-:W-:Y:S01]  /*0100*/  IMAD.HI R8, R5, 0x2aaaaaab, RZ ;  /* 0x2aaaaaab05087827 */ /* 0x000fe200078e02ff */
[----:B------:R-:W-:-:S04]  /*0110*/  LOP3.LUT R3, R3, 0xfffffffc, RZ, 0xc0, !PT ;  /* 0xfffffffc03037812 */ /* 0x000fc800078ec0ff */
[----:B------:R-:W-:Y:S01]  /*0120*/  LEA.HI R9, R8, R8, RZ, 0x1 ;  /* 0x0000000808097211 */ /* 0x000fe200078f08ff */
[----:B------:R-:W-:-:S04]  /*0130*/  IMAD.IADD R3, R4, 0x1, -R3 ;  /* 0x0000000104037824 */ /* 0x000fc800078e0a03 */
[----:B--2---:R-:W-:-:S05]  /*0140*/  IMAD.WIDE R6, R3, 0x4, R6 ;  /* 0x0000000403067825 */ /* 0x004fca00078e0206 */
[----:B------:R1:W2:Y:S01]  /*0150*/  @!P2 LDG.E.EL R2, desc[UR4][R6.64] ;  /* 0x000000040602a981 */ /* 0x0002a2000c2e1900 */
[----:B------:R-:W-:Y:S01]  /*0160*/  IMAD R8, R5, 0x6, RZ ;  /* 0x0000000605087824 */ /* 0x000fe200078e02ff */
[----:B------:R-:W-:Y:S01]  /*0170*/  LEA R4, R4, 0xf, 0x4 ;  /* 0x0000000f04047811 */ /* 0x000fe200078e20ff */
[----:B------:R-:W-:-:S03]  /*0180*/  IMAD R9, R9, 0x6, RZ ;  /* 0x0000000609097824 */ /* 0x000fc600078e02ff */
[----:B------:R-:W-:Y:S02]  /*0190*/  LOP3.LUT R11, RZ, R8, RZ, 0x33, !PT ;  /* 0x00000008ff0b7212 */ /* 0x000fe400078e33ff */
[----:B------:R-:W-:-:S03]  /*01a0*/  LOP3.LUT R8, RZ, R9, RZ, 0x33, !PT ;  /* 0x00000009ff087212 */ /* 0x000fc600078e33ff */
[----:B------:R-:W-:Y:S01]  /*01b0*/  IMAD.IADD R11, R0, 0x1, R11 ;  /* 0x00000001000b7824 */ /* 0x000fe200078e020b */
[----:B------:R-:W-:-:S04]  /*01c0*/  IADD3 R8, R5, R8, RZ ;  /* 0x0000000805087210 */ /* 0x000fc80007ffe0ff */
[----:B------:R-:W-:Y:S02]  /*01d0*/  IABS R8, R8 ;  /* 0x0000000800087213 */ /* 0x000fe40000000000 */
[----:B------:R-:W-:Y:S02]  /*01e0*/  IABS R5, R11 ;  /* 0x0000000b00057213 */ /* 0x000fe40000000000 */
[----:B-1----:R-:W-:Y:S01]  /*01f0*/  IADD3 R6, R8, -0x3, RZ ;  /* 0xfffffffd08067810 */ /* 0x002fe20007ffe0ff */
[----:B------:R-:W1:Y:S02]  /*0200*/  LDC.64 R10, c[0x0][0x228] ;  /* 0x00008a00ff0a7b82 */ /* 0x000e640000000a00 */
[----:B------:R-:W-:-:S05]  /*0210*/  VIADD R5, R5, 0xfffffffd ;  /* 0xfffffffd05057836 */ /* 0x000fca0000000000 */
[----:B------:R-:W-:Y:S01]  /*0220*/  IABS R14, R5 ;  /* 0x00000005000e7213 */ /* 0x000fe20000000000 */
[----:B------:R-:W3:Y:S01]  /*0230*/  LDC.64 R8, c[0x0][0x218] ;  /* 0x00008600ff087b82 */ /* 0x000ee20000000a00 */
[----:B------:R-:W-:-:S05]  /*0240*/  IABS R5, R6 ;  /* 0x0000000600057213 */ /* 0x000fca0000000000 */
[----:B------:R-:W-:Y:S02]  /*0250*/  IMAD R5, R5, 0x4, R14 ;  /* 0x0000000405057824 */ /* 0x000fe400078e020e */
[----:B------:R-:W5:Y:S03]  /*0260*/  LDC.64 R6, c[0x0][0x230] ;  /* 0x00008c00ff067b82 */ /* 0x000f660000000a00 */
[----:B------:R-:W-:-:S05]  /*0270*/  IADD3 R5, R4, -R5, RZ ;  /* 0x8000000504057210 */ /* 0x000fca0007ffe0ff */
[----:B----4-:R-:W-:Y:S01]  /*0280*/  IMAD.WIDE R12, R5, 0x4, R12 ;  /* 0x00000004050c7825 */ /* 0x010fe200078e020c */
[----:B------:R-:W-:-:S03]  /*0290*/  CS2R R4, SRZ ;  /* 0x0000000000047805 */ /* 0x000fc6000001ff00 */
[----:B---3--:R-:W-:-:S03]  /*02a0*/  IMAD.WIDE R8, R3, 0x4, R8 ;  /* 0x0000000403087825 */ /* 0x008fc600078e0208 */
[----:B------:R-:W3:Y:S01]  /*02b0*/  @!P2 LDG.E.EL R4, desc[UR4][R12.64] ;  /* 0x000000040c04a981 */ /* 0x000ee2000c2e1900 */
[----:B------:R-:W-:-:S03]  /*02c0*/  CS2R R14, SRZ ;  /* 0x00000000000e7805 */ /* 0x000fc6000001ff00 */
[----:B------:R4:W3:Y:S01]  /*02d0*/  @!P2 LDG.E.EL R5, desc[UR4][R8.64] ;  /* 0x000000040805a981 */ /* 0x0008e2000c2e1900 */
[----:B-1----:R-:W-:-:S04]  /*02e0*/  IMAD.WIDE R10, R3, 0x4, R10 ;  /* 0x00000004030a7825 */ /* 0x002fc800078e020a */
[----:B-----5:R-:W-:Y:S01]  /*02f0*/  IMAD.WIDE R6, R3, 0x4, R6 ;  /* 0x0000000403067825 */ /* 0x020fe200078e0206 */
[----:B------:R-:W5:Y:S04]  /*0300*/  @!P2 LDG.E.EL R14, desc[UR4][R10.64] ;  /* 0x000000040a0ea981 */ /* 0x000f68000c2e1900 */
[----:B------:R-:W5:Y:S01]  /*0310*/  @!P2 LDG.E.EL R15, desc[UR4][R6.64] ;  /* 0x00000004060fa981 */ /* 0x000f62000c2e1900 */
[----:B----4-:R-:W-:Y:S01]  /*0320*/  MOV R8, 0x3e800000 ;  /* 0x3e80000000087802 */ /* 0x010fe20000000f00 */
[----:B--2---:R-:W-:Y:S02]  /*0330*/  FADD R16, R2, 9.9999997473787516356e-06 ;  /* 0x3727c5ac02107421 */ /* 0x004fe40000000000 */
[----:B------:R-:W1:Y:S02]  /*0340*/  LDC.64 R2, c[0x0][0x238] ;  /* 0x00008e00ff027b82 */ /* 0x000e640000000a00 */
[----:B------:R-:W2:Y:S02]  /*0350*/  MUFU.SQRT R17, R16 ;  /* 0x0000001000117308 */ /* 0x000ea40000002000 */
[----:B--2---:R-:W-:-:S02]  /*0360*/  FSETP.GT.AND P0, PT, R17, 8.50705917302346158658e+37, PT ;  /* 0x7e8000001100780b */ /* 0x004fc40003f04000 */
[----:B------:R-:W-:Y:S02]  /*0370*/  FSETP.GEU.AND P1, PT, R17, 1.175494350822287508e-38, PT ;  /* 0x008000001100780b */ /* 0x000fe40003f2e000 */
[----:B------:R-:W-:Y:S01]  /*0380*/  FSEL R8, R8, 1, P0 ;  /* 0x3f80000008087808 */ /* 0x000fe20000000000 */
[----:B-1----:R-:W-:-:S08]  /*0390*/  IMAD.WIDE R2, R0, 0x4, R2 ;  /* 0x0000000400027825 */ /* 0x002fd000078e0202 */
[----:B------:R-:W-:Y:S02]  /*03a0*/  @P0 FMUL R17, R17, 0.25 ;  /* 0x3e80000011110820 */ /* 0x000fe40000400000 */
[----:B------:R-:W-:Y:S02]  /*03b0*/  @!P1 FMUL R8, R8, 16777216 ;  /* 0x4b80000008089820 */ /* 0x000fe40000400000 */
[----:B------:R-:W-:-:S06]  /*03c0*/  @!P1 FMUL R17, R17, 16777216 ;  /* 0x4b80000011119820 */ /* 0x000fcc0000400000 */
[----:B------:R-:W1:Y:S01]  /*03d0*/  MUFU.RCP R17, R17 ;  /* 0x0000001100117308 */ /* 0x000e620000001000 */
[----:B---3--:R-:W-:Y:S01]  /*03e0*/  FADD R4, -R5, R4 ;  /* 0x0000000405047221 */ /* 0x008fe20000000100 */
[----:B-1----:R-:W-:-:S04]  /*03f0*/  FMUL R5, R17, R8 ;  /* 0x0000000811057220 */ /* 0x002fc80000400000 */
[----:B------:R-:W-:-:S04]  /*0400*/  FMUL R4, R4, R5 ;  /* 0x0000000504047220 */ /* 0x000fc80000400000 */
[----:B-----5:R-:W-:Y:S01]  /*0410*/  FFMA R15, R4, R14, R15 ;  /* 0x0000000e040f7223 */ /* 0x020fe2000000000f */
[----:B------:R-:W-:Y:S06]  /*0420*/  @P2 EXIT ;  /* 0x000000000000294d */ /* 0x000fec0003800000 */
[----:B------:R-:W-:Y:S01]  /*0430*/  STG.E desc[UR4][R2.64], R15 ;  /* 0x0000000f02007986 */ /* 0x000fe2000c101904 */
[----:B------:R-:W-:Y:S05]  /*0440*/  EXIT ;  /* 0x000000000000794d */ /* 0x000fea0003800000 */
.L_x_0:
[----:B------:R-:W-:-:S00]  /*0450*/  BRA `(.L_x_0) ;  /* 0xfffffffc00fc7947 */ /* 0x000fc0000383ffff */
[----:B------:R-:W-:-:S00]  /*0460*/  NOP ;  /* 0x0000000000007918 */ /* 0x000fc00000000000 */
        /* <DEDUP_REMOVED lines=9> */
.L_x_1:


//--------------------- .nv.global.init           --------------------------
	.section	.nv.global.init,"aw",@progbits
.nv.global.init:
	.type		_$_str,@object
	.size		_$_str,(_$_str_$_2 - _$_str)
_$_str:
        /*0000*/ 	.byte	0x5f, 0x5f, 0x43, 0x55, 0x44, 0x41, 0x5f, 0x46, 0x54, 0x5a, 0x00
	.type		_$_str_$_2,@object
	.size		_$_str_$_2,(.L_1 - _$_str_$_2)
_$_str_$_2:
        /*000b*/ 	.byte	0x5f, 0x5f, 0x43, 0x55, 0x44, 0x41, 0x5f, 0x50, 0x52, 0x45, 0x43, 0x5f, 0x53, 0x51, 0x52, 0x54
        /*001b*/ 	.byte	0x00
.L_1:


//--------------------- .nv.constant0.triton_poi_fused__native_batch_norm_legit_no_training_reflection_pad2d_5 --------------------------
	.section	.nv.constant0.triton_poi_fused__native_batch_norm_legit_no_training_reflection_pad2d_5,"a",@progbits
	.sectionflags	@""
	.align	4
.nv.constant0.triton_poi_fused__native_batch_norm_legit_no_training_reflection_pad2d_5:
	.zero		580
